//
// Generated by NVIDIA NVVM Compiler
//
// Compiler Build ID: CL-36424714
// Cuda compilation tools, release 13.0, V13.0.88
// Based on NVVM 20.0.0
//

.version 9.0
.target sm_100
.address_size 64

	// .globl	_Z11kernel_initP5StackPii

.visible .entry _Z11kernel_initP5StackPii(
	.param .u64 .ptr .align 1 _Z11kernel_initP5StackPii_param_0,
	.param .u64 .ptr .align 1 _Z11kernel_initP5StackPii_param_1,
	.param .u32 _Z11kernel_initP5StackPii_param_2
)
{
	.reg .pred 	%p<2>;
	.reg .b32 	%r<6>;
	.reg .b64 	%rd<4>;

	ld.param.u64 	%rd1, [_Z11kernel_initP5StackPii_param_0];
	ld.param.u64 	%rd2, [_Z11kernel_initP5StackPii_param_1];
	ld.param.u32 	%r1, [_Z11kernel_initP5StackPii_param_2];
	mov.u32 	%r2, %tid.x;
	mov.u32 	%r3, %ctaid.x;
	or.b32  	%r4, %r2, %r3;
	setp.ne.s32 	%p1, %r4, 0;
	@%p1 bra 	$L__BB0_2;
	cvta.to.global.u64 	%rd3, %rd1;
	st.global.u64 	[%rd3], %rd2;
	mov.b32 	%r5, -1;
	st.global.v2.u32 	[%rd3+8], {%r5, %r1};
$L__BB0_2:
	ret;

}
	// .globl	_Z11kernel_pushP5StackiPi
.visible .entry _Z11kernel_pushP5StackiPi(
	.param .u64 .ptr .align 1 _Z11kernel_pushP5StackiPi_param_0,
	.param .u32 _Z11kernel_pushP5StackiPi_param_1,
	.param .u64 .ptr .align 1 _Z11kernel_pushP5StackiPi_param_2
)
{
	.reg .pred 	%p<4>;
	.reg .b32 	%r<11>;
	.reg .b64 	%rd<10>;

	ld.param.u64 	%rd3, [_Z11kernel_pushP5StackiPi_param_0];
	ld.param.u32 	%r5, [_Z11kernel_pushP5StackiPi_param_1];
	ld.param.u64 	%rd2, [_Z11kernel_pushP5StackiPi_param_2];
	cvta.to.global.u64 	%rd1, %rd3;
	mov.u32 	%r6, %tid.x;
	mov.u32 	%r7, %ctaid.x;
	mov.u32 	%r8, %ntid.x;
	mad.lo.s32 	%r1, %r7, %r8, %r6;
	setp.ge.s32 	%p1, %r1, %r5;
	@%p1 bra 	$L__BB1_5;
	atom.global.add.u32 	%r2, [%rd1+8], 1;
	add.s32 	%r3, %r2, 1;
	ld.global.u32 	%r4, [%rd1+12];
	setp.ge.s32 	%p2, %r3, %r4;
	@%p2 bra 	$L__BB1_3;
	ld.global.u64 	%rd4, [%rd1];
	mul.wide.s32 	%rd5, %r2, 4;
	add.s64 	%rd6, %rd4, %rd5;
	st.u32 	[%rd6+4], %r1;
	bra.uni 	$L__BB1_4;
$L__BB1_3:
	atom.global.add.u32 	%r9, [%rd1+8], -1;
$L__BB1_4:
	setp.lt.s32 	%p3, %r3, %r4;
	selp.u32 	%r10, 1, 0, %p3;
	cvta.to.global.u64 	%rd7, %rd2;
	mul.wide.s32 	%rd8, %r1, 4;
	add.s64 	%rd9, %rd7, %rd8;
	st.global.u32 	[%rd9], %r10;
$L__BB1_5:
	ret;

}
	// .globl	_Z10kernel_popP5StackiPiS1_
.visible .entry _Z10kernel_popP5StackiPiS1_(
	.param .u64 .ptr .align 1 _Z10kernel_popP5StackiPiS1__param_0,
	.param .u32 _Z10kernel_popP5StackiPiS1__param_1,
	.param .u64 .ptr .align 1 _Z10kernel_popP5StackiPiS1__param_2,
	.param .u64 .ptr .align 1 _Z10kernel_popP5StackiPiS1__param_3
)
{
	.reg .pred 	%p<3>;
	.reg .b32 	%r<14>;
	.reg .b64 	%rd<13>;

	ld.param.u64 	%rd4, [_Z10kernel_popP5StackiPiS1__param_0];
	ld.param.u32 	%r5, [_Z10kernel_popP5StackiPiS1__param_1];
	ld.param.u64 	%rd2, [_Z10kernel_popP5StackiPiS1__param_2];
	ld.param.u64 	%rd3, [_Z10kernel_popP5StackiPiS1__param_3];
	cvta.to.global.u64 	%rd1, %rd4;
	mov.u32 	%r6, %tid.x;
	mov.u32 	%r7, %ctaid.x;
	mov.u32 	%r8, %ntid.x;
	mad.lo.s32 	%r1, %r7, %r8, %r6;
	setp.ge.s32 	%p1, %r1, %r5;
	@%p1 bra 	$L__BB2_5;
	atom.global.add.u32 	%r2, [%rd1+8], -1;
	setp.lt.s32 	%p2, %r2, 0;
	@%p2 bra 	$L__BB2_3;
	ld.global.u64 	%rd5, [%rd1];
	mul.wide.u32 	%rd6, %r2, 4;
	add.s64 	%rd7, %rd5, %rd6;
	ld.u32 	%r13, [%rd7];
	bra.uni 	$L__BB2_4;
$L__BB2_3:
	atom.global.add.u32 	%r10, [%rd1+8], 1;
	mov.b32 	%r13, -1;
$L__BB2_4:
	cvta.to.global.u64 	%rd8, %rd2;
	mul.wide.s32 	%rd9, %r1, 4;
	add.s64 	%rd10, %rd8, %rd9;
	st.global.u32 	[%rd10], %r13;
	not.b32 	%r11, %r2;
	shr.u32 	%r12, %r11, 31;
	cvta.to.global.u64 	%rd11, %rd3;
	add.s64 	%rd12, %rd11, %rd9;
	st.global.u32 	[%rd12], %r12;
$L__BB2_5:
	ret;

}
	// .globl	_Z14kernel_get_topP5StackPi
.visible .entry _Z14kernel_get_topP5StackPi(
	.param .u64 .ptr .align 1 _Z14kernel_get_topP5StackPi_param_0,
	.param .u64 .ptr .align 1 _Z14kernel_get_topP5StackPi_param_1
)
{
	.reg .pred 	%p<2>;
	.reg .b32 	%r<5>;
	.reg .b64 	%rd<5>;

	ld.param.u64 	%rd1, [_Z14kernel_get_topP5StackPi_param_0];
	ld.param.u64 	%rd2, [_Z14kernel_get_topP5StackPi_param_1];
	mov.u32 	%r1, %tid.x;
	mov.u32 	%r2, %ctaid.x;
	or.b32  	%r3, %r1, %r2;
	setp.ne.s32 	%p1, %r3, 0;
	@%p1 bra 	$L__BB3_2;
	cvta.to.global.u64 	%rd3, %rd1;
	cvta.to.global.u64 	%rd4, %rd2;
	ld.global.u32 	%r4, [%rd3+8];
	st.global.u32 	[%rd4], %r4;
$L__BB3_2:
	ret;

}


// ===== COMPILED SASS (sm_100) =====

	.target	sm_100

	.elftype	@"ET_EXEC"


//--------------------- .note.nv.tkinfo           --------------------------
	.section	.note.nv.tkinfo,"",@"SHT_NOTE"
	.sectionflags	@"SHF_NOTE_NV_TKINFO"
	.tkinfo
        /*0018*/ 	.word	0x00000002
        /*0030*/ 	.string	""
        /*0030*/ 	.string	"ptxas"
        /*0030*/ 	.string	"Cuda compilation tools, release 13.0, V13.0.88"
        /*0030*/ 	.string	"Build cuda_13.0.r13.0/compiler.36424714_0"
        /*0030*/ 	.string	"-arch sm_100 -m 64 "



//--------------------- .note.nv.cuinfo           --------------------------
	.section	.note.nv.cuinfo,"",@"SHT_NOTE"
	.sectionflags	@"SHF_NOTE_NV_CUINFO"
        /*0018*/ 	.short	0x0002
        /*001a*/ 	.short	0x0064
        /*001c*/ 	.short	0x0082
	.zero		2


//--------------------- .nv.info                  --------------------------
	.section	.nv.info,"",@"SHT_CUDA_INFO"
	.align	4


	//----- nvinfo : EIATTR_REGCOUNT
	.align		4
        /*0000*/ 	.byte	0x04, 0x2f
        /*0002*/ 	.short	(.L_1 - .L_0)
	.align		4
.L_0:
        /*0004*/ 	.word	index@(_Z11kernel_initP5StackPii)
        /*0008*/ 	.word	0x0000000a


	//----- nvinfo : EIATTR_FRAME_SIZE
	.align		4
.L_1:
        /*000c*/ 	.byte	0x04, 0x11
        /*000e*/ 	.short	(.L_3 - .L_2)
	.align		4
.L_2:
        /*0010*/ 	.word	index@(_Z11kernel_initP5StackPii)
        /*0014*/ 	.word	0x00000000


	//----- nvinfo : EIATTR_REGCOUNT
	.align		4
.L_3:
        /*0018*/ 	.byte	0x04, 0x2f
        /*001a*/ 	.short	(.L_5 - .L_4)
	.align		4
.L_4:
        /*001c*/ 	.word	index@(_Z11kernel_pushP5StackiPi)
        /*0020*/ 	.word	0x00000012


	//----- nvinfo : EIATTR_FRAME_SIZE
	.align		4
.L_5:
        /*0024*/ 	.byte	0x04, 0x11
        /*0026*/ 	.short	(.L_7 - .L_6)
	.align		4
.L_6:
        /*0028*/ 	.word	index@(_Z11kernel_pushP5StackiPi)
        /*002c*/ 	.word	0x00000000


	//----- nvinfo : EIATTR_REGCOUNT
	.align		4
.L_7:
        /*0030*/ 	.byte	0x04, 0x2f
        /*0032*/ 	.short	(.L_9 - .L_8)
	.align		4
.L_8:
        /*0034*/ 	.word	index@(_Z10kernel_popP5StackiPiS1_)
        /*0038*/ 	.word	0x00000010


	//----- nvinfo : EIATTR_FRAME_SIZE
	.align		4
.L_9:
        /*003c*/ 	.byte	0x04, 0x11
        /*003e*/ 	.short	(.L_11 - .L_10)
	.align		4
.L_10:
        /*0040*/ 	.word	index@(_Z10kernel_popP5StackiPiS1_)
        /*0044*/ 	.word	0x00000000


	//----- nvinfo : EIATTR_REGCOUNT
	.align		4
.L_11:
        /*0048*/ 	.byte	0x04, 0x2f
        /*004a*/ 	.short	(.L_13 - .L_12)
	.align		4
.L_12:
        /*004c*/ 	.word	index@(_Z14kernel_get_topP5StackPi)
        /*0050*/ 	.word	0x00000008


	//----- nvinfo : EIATTR_FRAME_SIZE
	.align		4
.L_13:
        /*0054*/ 	.byte	0x04, 0x11
        /*0056*/ 	.short	(.L_15 - .L_14)
	.align		4
.L_14:
        /*0058*/ 	.word	index@(_Z14kernel_get_topP5StackPi)
        /*005c*/ 	.word	0x00000000


	//----- nvinfo : EIATTR_MIN_STACK_SIZE
	.align		4
.L_15:
        /*0060*/ 	.byte	0x04, 0x12
        /*0062*/ 	.short	(.L_17 - .L_16)
	.align		4
.L_16:
        /*0064*/ 	.word	index@(_Z14kernel_get_topP5StackPi)
        /*0068*/ 	.word	0x00000000


	//----- nvinfo : EIATTR_MIN_STACK_SIZE
	.align		4
.L_17:
        /*006c*/ 	.byte	0x04, 0x12
        /*006e*/ 	.short	(.L_19 - .L_18)
	.align		4
.L_18:
        /*0070*/ 	.word	index@(_Z10kernel_popP5StackiPiS1_)
        /*0074*/ 	.word	0x00000000


	//----- nvinfo : EIATTR_MIN_STACK_SIZE
	.align		4
.L_19:
        /*0078*/ 	.byte	0x04, 0x12
        /*007a*/ 	.short	(.L_21 - .L_20)
	.align		4
.L_20:
        /*007c*/ 	.word	index@(_Z11kernel_pushP5StackiPi)
        /*0080*/ 	.word	0x00000000


	//----- nvinfo : EIATTR_MIN_STACK_SIZE
	.align		4
.L_21:
        /*0084*/ 	.byte	0x04, 0x12
        /*0086*/ 	.short	(.L_23 - .L_22)
	.align		4
.L_22:
        /*0088*/ 	.word	index@(_Z11kernel_initP5StackPii)
        /*008c*/ 	.word	0x00000000
.L_23:


//--------------------- .nv.compat                --------------------------
	.section	.nv.compat,"",@"SHT_CUDA_COMPAT_INFO"
	.align	4
        /*0000*/ 	.byte	0x02, 0x09, 0x00, 0x00, 0x02, 0x02, 0x01, 0x00, 0x02, 0x05, 0x05, 0x00, 0x03, 0x07, 0x01, 0x01
        /*0010*/ 	.byte	0x02, 0x03, 0x00, 0x00, 0x02, 0x06, 0x01, 0x00, 0x04, 0x0b, 0x08, 0x00, 0x09, 0x00, 0x00, 0x00
        /*0020*/ 	.byte	0x00, 0x00, 0x00, 0x00


//--------------------- .nv.info._Z14kernel_get_topP5StackPi --------------------------
	.section	.nv.info._Z14kernel_get_topP5StackPi,"",@"SHT_CUDA_INFO"
	.sectionflags	@""
	.align	4


	//----- nvinfo : EIATTR_CUDA_API_VERSION
	.align		4
        /*0000*/ 	.byte	0x04, 0x37
        /*0002*/ 	.short	(.L_25 - .L_24)
.L_24:
        /*0004*/ 	.word	0x00000082


	//----- nvinfo : EIATTR_KPARAM_INFO
	.align		4
.L_25:
        /*0008*/ 	.byte	0x04, 0x17
        /*000a*/ 	.short	(.L_27 - .L_26)
.L_26:
        /*000c*/ 	.word	0x00000000
        /*0010*/ 	.short	0x0001
        /*0012*/ 	.short	0x0008
        /*0014*/ 	.byte	0x00, 0xf5, 0x21, 0x00


	//----- nvinfo : EIATTR_KPARAM_INFO
	.align		4
.L_27:
        /*0018*/ 	.byte	0x04, 0x17
        /*001a*/ 	.short	(.L_29 - .L_28)
.L_28:
        /*001c*/ 	.word	0x00000000
        /*0020*/ 	.short	0x0000
        /*0022*/ 	.short	0x0000
        /*0024*/ 	.byte	0x00, 0xf5, 0x21, 0x00


	//----- nvinfo : EIATTR_SPARSE_MMA_MASK
	.align		4
.L_29:
        /*0028*/ 	.byte	0x03, 0x50
        /*002a*/ 	.short	0x0000


	//----- nvinfo : EIATTR_MAXREG_COUNT
	.align		4
        /*002c*/ 	.byte	0x03, 0x1b
        /*002e*/ 	.short	0x00ff


	//----- nvinfo : EIATTR_MERCURY_ISA_VERSION
	.align		4
        /*0030*/ 	.byte	0x03, 0x5f
        /*0032*/ 	.short	0x0101


	//----- nvinfo : EIATTR_VRC_CTA_INIT_COUNT
	.align		4
        /*0034*/ 	.byte	0x02, 0x4a
	.zero		1
	.zero		1


	//----- nvinfo : EIATTR_EXIT_INSTR_OFFSETS
	.align		4
        /*0038*/ 	.byte	0x04, 0x1c
        /*003a*/ 	.short	(.L_31 - .L_30)


	//   ....[0]....
.L_30:
        /*003c*/ 	.word	0x00000040


	//   ....[1]....
        /*0040*/ 	.word	0x000000a0


	//----- nvinfo : EIATTR_CBANK_PARAM_SIZE
	.align		4
.L_31:
        /*0044*/ 	.byte	0x03, 0x19
        /*0046*/ 	.short	0x0010


	//----- nvinfo : EIATTR_PARAM_CBANK
	.align		4
        /*0048*/ 	.byte	0x04, 0x0a
        /*004a*/ 	.short	(.L_33 - .L_32)
	.align		4
.L_32:
        /*004c*/ 	.word	index@(.nv.constant0._Z14kernel_get_topP5StackPi)
        /*0050*/ 	.short	0x0380
        /*0052*/ 	.short	0x0010


	//----- nvinfo : EIATTR_SW_WAR
	.align		4
.L_33:
        /*0054*/ 	.byte	0x04, 0x36
        /*0056*/ 	.short	(.L_35 - .L_34)
.L_34:
        /*0058*/ 	.word	0x00000008
.L_35:


//--------------------- .nv.info._Z10kernel_popP5StackiPiS1_ --------------------------
	.section	.nv.info._Z10kernel_popP5StackiPiS1_,"",@"SHT_CUDA_INFO"
	.sectionflags	@""
	.align	4


	//----- nvinfo : EIATTR_CUDA_API_VERSION
	.align		4
        /*0000*/ 	.byte	0x04, 0x37
        /*0002*/ 	.short	(.L_37 - .L_36)
.L_36:
        /*0004*/ 	.word	0x00000082


	//----- nvinfo : EIATTR_KPARAM_INFO
	.align		4
.L_37:
        /*0008*/ 	.byte	0x04, 0x17
        /*000a*/ 	.short	(.L_39 - .L_38)
.L_38:
        /*000c*/ 	.word	0x00000000
        /*0010*/ 	.short	0x0003
        /*0012*/ 	.short	0x0018
        /*0014*/ 	.byte	0x00, 0xf5, 0x21, 0x00


	//----- nvinfo : EIATTR_KPARAM_INFO
	.align		4
.L_39:
        /*0018*/ 	.byte	0x04, 0x17
        /*001a*/ 	.short	(.L_41 - .L_40)
.L_40:
        /*001c*/ 	.word	0x00000000
        /*0020*/ 	.short	0x0002
        /*0022*/ 	.short	0x0010
        /*0024*/ 	.byte	0x00, 0xf5, 0x21, 0x00


	//----- nvinfo : EIATTR_KPARAM_INFO
	.align		4
.L_41:
        /*0028*/ 	.byte	0x04, 0x17
        /*002a*/ 	.short	(.L_43 - .L_42)
.L_42:
        /*002c*/ 	.word	0x00000000
        /*0030*/ 	.short	0x0001
        /*0032*/ 	.short	0x0008
        /*0034*/ 	.byte	0x00, 0xf0, 0x11, 0x00


	//----- nvinfo : EIATTR_KPARAM_INFO
	.align		4
.L_43:
        /*0038*/ 	.byte	0x04, 0x17
        /*003a*/ 	.short	(.L_45 - .L_44)
.L_44:
        /*003c*/ 	.word	0x00000000
        /*0040*/ 	.short	0x0000
        /*0042*/ 	.short	0x0000
        /*0044*/ 	.byte	0x00, 0xf5, 0x21, 0x00


	//----- nvinfo : EIATTR_SPARSE_MMA_MASK
	.align		4
.L_45:
        /*0048*/ 	.byte	0x03, 0x50
        /*004a*/ 	.short	0x0000


	//----- nvinfo : EIATTR_MAXREG_COUNT
	.align		4
        /*004c*/ 	.byte	0x03, 0x1b
        /*004e*/ 	.short	0x00ff


	//----- nvinfo : EIATTR_MERCURY_ISA_VERSION
	.align		4
        /*0050*/ 	.byte	0x03, 0x5f
        /*0052*/ 	.short	0x0101


	//----- nvinfo : EIATTR_INT_WARP_WIDE_INSTR_OFFSETS
	.align		4
        /*0054*/ 	.byte	0x04, 0x31
        /*0056*/ 	.short	(.L_47 - .L_46)


	//   ....[0]....
.L_46:
        /*0058*/ 	.word	0x000000a0


	//   ....[1]....
        /*005c*/ 	.word	0x00000190


	//   ....[2]....
        /*0060*/ 	.word	0x00000220


	//----- nvinfo : EIATTR_VRC_CTA_INIT_COUNT
	.align		4
.L_47:
        /*0064*/ 	.byte	0x02, 0x4a
	.zero		1
	.zero		1


	//----- nvinfo : EIATTR_EXIT_INSTR_OFFSETS
	.align		4
        /*0068*/ 	.byte	0x04, 0x1c
        /*006a*/ 	.short	(.L_49 - .L_48)


	//   ....[0]....
.L_48:
        /*006c*/ 	.word	0x00000070


	//   ....[1]....
        /*0070*/ 	.word	0x00000310


	//----- nvinfo : EIATTR_CRS_STACK_SIZE
	.align		4
.L_49:
        /*0074*/ 	.byte	0x04, 0x1e
        /*0076*/ 	.short	(.L_51 - .L_50)
.L_50:
        /*0078*/ 	.word	0x00000000


	//----- nvinfo : EIATTR_CBANK_PARAM_SIZE
	.align		4
.L_51:
        /*007c*/ 	.byte	0x03, 0x19
        /*007e*/ 	.short	0x0020


	//----- nvinfo : EIATTR_PARAM_CBANK
	.align		4
        /*0080*/ 	.byte	0x04, 0x0a
        /*0082*/ 	.short	(.L_53 - .L_52)
	.align		4
.L_52:
        /*0084*/ 	.word	index@(.nv.constant0._Z10kernel_popP5StackiPiS1_)
        /*0088*/ 	.short	0x0380
        /*008a*/ 	.short	0x0020


	//----- nvinfo : EIATTR_SW_WAR
	.align		4
.L_53:
        /*008c*/ 	.byte	0x04, 0x36
        /*008e*/ 	.short	(.L_55 - .L_54)
.L_54:
        /*0090*/ 	.word	0x00000008
.L_55:


//--------------------- .nv.info._Z11kernel_pushP5StackiPi --------------------------
	.section	.nv.info._Z11kernel_pushP5StackiPi,"",@"SHT_CUDA_INFO"
	.sectionflags	@""
	.align	4


	//----- nvinfo : EIATTR_CUDA_API_VERSION
	.align		4
        /*0000*/ 	.byte	0x04, 0x37
        /*0002*/ 	.short	(.L_57 - .L_56)
.L_56:
        /*0004*/ 	.word	0x00000082


	//----- nvinfo : EIATTR_KPARAM_INFO
	.align		4
.L_57:
        /*0008*/ 	.byte	0x04, 0x17
        /*000a*/ 	.short	(.L_59 - .L_58)
.L_58:
        /*000c*/ 	.word	0x00000000
        /*0010*/ 	.short	0x0002
        /*0012*/ 	.short	0x0010
        /*0014*/ 	.byte	0x00, 0xf5, 0x21, 0x00


	//----- nvinfo : EIATTR_KPARAM_INFO
	.align		4
.L_59:
        /*0018*/ 	.byte	0x04, 0x17
        /*001a*/ 	.short	(.L_61 - .L_60)
.L_60:
        /*001c*/ 	.word	0x00000000
        /*0020*/ 	.short	0x0001
        /*0022*/ 	.short	0x0008
        /*0024*/ 	.byte	0x00, 0xf0, 0x11, 0x00


	//----- nvinfo : EIATTR_KPARAM_INFO
	.align		4
.L_61:
        /*0028*/ 	.byte	0x04, 0x17
        /*002a*/ 	.short	(.L_63 - .L_62)
.L_62:
        /*002c*/ 	.word	0x00000000
        /*0030*/ 	.short	0x0000
        /*0032*/ 	.short	0x0000
        /*0034*/ 	.byte	0x00, 0xf5, 0x21, 0x00


	//----- nvinfo : EIATTR_SPARSE_MMA_MASK
	.align		4
.L_63:
        /*0038*/ 	.byte	0x03, 0x50
        /*003a*/ 	.short	0x0000


	//----- nvinfo : EIATTR_MAXREG_COUNT
	.align		4
        /*003c*/ 	.byte	0x03, 0x1b
        /*003e*/ 	.short	0x00ff


	//----- nvinfo : EIATTR_MERCURY_ISA_VERSION
	.align		4
        /*0040*/ 	.byte	0x03, 0x5f
        /*0042*/ 	.short	0x0101


	//----- nvinfo : EIATTR_INT_WARP_WIDE_INSTR_OFFSETS
	.align		4
        /*0044*/ 	.byte	0x04, 0x31
        /*0046*/ 	.short	(.L_65 - .L_64)


	//   ....[0]....
.L_64:
        /*0048*/ 	.word	0x000000a0


	//   ....[1]....
        /*004c*/ 	.word	0x000001a0


	//   ....[2]....
        /*0050*/ 	.word	0x00000230


	//----- nvinfo : EIATTR_VRC_CTA_INIT_COUNT
	.align		4
.L_65:
        /*0054*/ 	.byte	0x02, 0x4a
	.zero		1
	.zero		1


	//----- nvinfo : EIATTR_EXIT_INSTR_OFFSETS
	.align		4
        /*0058*/ 	.byte	0x04, 0x1c
        /*005a*/ 	.short	(.L_67 - .L_66)


	//   ....[0]....
.L_66:
        /*005c*/ 	.word	0x00000070


	//   ....[1]....
        /*0060*/ 	.word	0x000002f0


	//----- nvinfo : EIATTR_CRS_STACK_SIZE
	.align		4
.L_67:
        /*0064*/ 	.byte	0x04, 0x1e
        /*0066*/ 	.short	(.L_69 - .L_68)
.L_68:
        /*0068*/ 	.word	0x00000000


	//----- nvinfo : EIATTR_CBANK_PARAM_SIZE
	.align		4
.L_69:
        /*006c*/ 	.byte	0x03, 0x19
        /*006e*/ 	.short	0x0018


	//----- nvinfo : EIATTR_PARAM_CBANK
	.align		4
        /*0070*/ 	.byte	0x04, 0x0a
        /*0072*/ 	.short	(.L_71 - .L_70)
	.align		4
.L_70:
        /*0074*/ 	.word	index@(.nv.constant0._Z11kernel_pushP5StackiPi)
        /*0078*/ 	.short	0x0380
        /*007a*/ 	.short	0x0018


	//----- nvinfo : EIATTR_SW_WAR
	.align		4
.L_71:
        /*007c*/ 	.byte	0x04, 0x36
        /*007e*/ 	.short	(.L_73 - .L_72)
.L_72:
        /*0080*/ 	.word	0x00000008
.L_73:


//--------------------- .nv.info._Z11kernel_initP5StackPii --------------------------
	.section	.nv.info._Z11kernel_initP5StackPii,"",@"SHT_CUDA_INFO"
	.sectionflags	@""
	.align	4


	//----- nvinfo : EIATTR_CUDA_API_VERSION
	.align		4
        /*0000*/ 	.byte	0x04, 0x37
        /*0002*/ 	.short	(.L_75 - .L_74)
.L_74:
        /*0004*/ 	.word	0x00000082


	//----- nvinfo : EIATTR_KPARAM_INFO
	.align		4
.L_75:
        /*0008*/ 	.byte	0x04, 0x17
        /*000a*/ 	.short	(.L_77 - .L_76)
.L_76:
        /*000c*/ 	.word	0x00000000
        /*0010*/ 	.short	0x0002
        /*0012*/ 	.short	0x0010
        /*0014*/ 	.byte	0x00, 0xf0, 0x11, 0x00


	//----- nvinfo : EIATTR_KPARAM_INFO
	.align		4
.L_77:
        /*0018*/ 	.byte	0x04, 0x17
        /*001a*/ 	.short	(.L_79 - .L_78)
.L_78:
        /*001c*/ 	.word	0x00000000
        /*0020*/ 	.short	0x0001
        /*0022*/ 	.short	0x0008
        /*0024*/ 	.byte	0x00, 0xf5, 0x21, 0x00


	//----- nvinfo : EIATTR_KPARAM_INFO
	.align		4
.L_79:
        /*0028*/ 	.byte	0x04, 0x17
        /*002a*/ 	.short	(.L_81 - .L_80)
.L_80:
        /*002c*/ 	.word	0x00000000
        /*0030*/ 	.short	0x0000
        /*0032*/ 	.short	0x0000
        /*0034*/ 	.byte	0x00, 0xf5, 0x21, 0x00


	//----- nvinfo : EIATTR_SPARSE_MMA_MASK
	.align		4
.L_81:
        /*0038*/ 	.byte	0x03, 0x50
        /*003a*/ 	.short	0x0000


	//----- nvinfo : EIATTR_MAXREG_COUNT
	.align		4
        /*003c*/ 	.byte	0x03, 0x1b
        /*003e*/ 	.short	0x00ff


	//----- nvinfo : EIATTR_MERCURY_ISA_VERSION
	.align		4
        /*0040*/ 	.byte	0x03, 0x5f
        /*0042*/ 	.short	0x0101


	//----- nvinfo : EIATTR_VRC_CTA_INIT_COUNT
	.align		4
        /*0044*/ 	.byte	0x02, 0x4a
	.zero		1
	.zero		1


	//----- nvinfo : EIATTR_EXIT_INSTR_OFFSETS
	.align		4
        /*0048*/ 	.byte	0x04, 0x1c
        /*004a*/ 	.short	(.L_83 - .L_82)


	//   ....[0]....
.L_82:
        /*004c*/ 	.word	0x00000040


	//   ....[1]....
        /*0050*/ 	.word	0x000000c0


	//----- nvinfo : EIATTR_CBANK_PARAM_SIZE
	.align		4
.L_83:
        /*0054*/ 	.byte	0x03, 0x19
        /*0056*/ 	.short	0x0014


	//----- nvinfo : EIATTR_PARAM_CBANK
	.align		4
        /*0058*/ 	.byte	0x04, 0x0a
        /*005a*/ 	.short	(.L_85 - .L_84)
	.align		4
.L_84:
        /*005c*/ 	.word	index@(.nv.constant0._Z11kernel_initP5StackPii)
        /*0060*/ 	.short	0x0380
        /*0062*/ 	.short	0x0014


	//----- nvinfo : EIATTR_SW_WAR
	.align		4
.L_85:
        /*0064*/ 	.byte	0x04, 0x36
        /*0066*/ 	.short	(.L_87 - .L_86)
.L_86:
        /*0068*/ 	.word	0x00000008
.L_87:


//--------------------- .nv.callgraph             --------------------------
	.section	.nv.callgraph,"",@"SHT_CUDA_CALLGRAPH"
	.align	4
	.sectionentsize	8
	.align		4
        /*0000*/ 	.word	0x00000000
	.align		4
        /*0004*/ 	.word	0xffffffff
	.align		4
        /*0008*/ 	.word	0x00000000
	.align		4
        /*000c*/ 	.word	0xfffffffe
	.align		4
        /*0010*/ 	.word	0x00000000
	.align		4
        /*0014*/ 	.word	0xfffffffd
	.align		4
        /*0018*/ 	.word	0x00000000
	.align		4
        /*001c*/ 	.word	0xfffffffc


//--------------------- .text._Z14kernel_get_topP5StackPi --------------------------
	.section	.text._Z14kernel_get_topP5StackPi,"ax",@progbits
	.align	128
        .global         _Z14kernel_get_topP5StackPi
        .type           _Z14kernel_get_topP5StackPi,@function
        .size           _Z14kernel_get_topP5StackPi,(.L_x_10 - _Z14kernel_get_topP5StackPi)
        .other          _Z14kernel_get_topP5StackPi,@"STO_CUDA_ENTRY STV_DEFAULT"
_Z14kernel_get_topP5StackPi:
.text._Z14kernel_get_topP5StackPi:
[----:B------:R-:W-:Y:S01]  /*0000*/  LDC R1, c[0x0][0x37c] ;  /* 0x0000df00ff017b82 */ /* 0x000fe20000000800 */
[----:B------:R-:W0:Y:S07]  /*0010*/  S2R R0, SR_TID.X ;  /* 0x0000000000007919 */ /* 0x000e2e0000002100 */
[----:B------:R-:W0:Y:S02]  /*0020*/  S2UR UR4, SR_CTAID.X ;  /* 0x00000000000479c3 */ /* 0x000e240000002500 */
[----:B0-----:R-:W-:-:S13]  /*0030*/  LOP3.LUT P0, RZ, R0, UR4, RZ, 0xfc, !PT ;  /* 0x0000000400ff7c12 */ /* 0x001fda000f80fcff */
[----:B------:R-:W-:Y:S05]  /*0040*/  @P0 EXIT ;  /* 0x000000000000094d */ /* 0x000fea0003800000 */
[----:B------:R-:W0:Y:S01]  /*0050*/  LDC.64 R4, c[0x0][0x380] ;  /* 0x0000e000ff047b82 */ /* 0x000e220000000a00 */
[----:B------:R-:W0:Y:S02]  /*0060*/  LDCU.64 UR4, c[0x0][0x358] ;  /* 0x00006b00ff0477ac */ /* 0x000e240008000a00 */
[----:B0-----:R-:W2:Y:S05]  /*0070*/  LDG.E R5, desc[UR4][R4.64+0x8] ;  /* 0x0000080404057981 */ /* 0x001eaa000c1e1900 */
[----:B------:R-:W2:Y:S02]  /*0080*/  LDC.64 R2, c[0x0][0x388] ;  /* 0x0000e200ff027b82 */ /* 0x000ea40000000a00 */
[----:B--2---:R-:W-:Y:S01]  /*0090*/  STG.E desc[UR4][R2.64], R5 ;  /* 0x0000000502007986 */ /* 0x004fe2000c101904 */
[----:B------:R-:W-:Y:S05]  /*00a0*/  EXIT ;  /* 0x000000000000794d */ /* 0x000fea0003800000 */
.L_x_0:
[----:B------:R-:W-:-:S00]  /*00b0*/  BRA `(.L_x_0) ;  /* 0xfffffffc00fc7947 */ /* 0x000fc0000383ffff */
[----:B------:R-:W-:-:S00]  /*00c0*/  NOP ;  /* 0x0000000000007918 */ /* 0x000fc00000000000 */
        /* <DEDUP_REMOVED lines=11> */
.L_x_10:


//--------------------- .text._Z10kernel_popP5StackiPiS1_ --------------------------
	.section	.text._Z10kernel_popP5StackiPiS1_,"ax",@progbits
	.align	128
        .global         _Z10kernel_popP5StackiPiS1_
        .type           _Z10kernel_popP5StackiPiS1_,@function
        .size           _Z10kernel_popP5StackiPiS1_,(.L_x_11 - _Z10kernel_popP5StackiPiS1_)
        .other          _Z10kernel_popP5StackiPiS1_,@"STO_CUDA_ENTRY STV_DEFAULT"
_Z10kernel_popP5StackiPiS1_:
.text._Z10kernel_popP5StackiPiS1_:
[----:B------:R-:W-:Y:S01]  /*0000*/  LDC R1, c[0x0][0x37c] ;  /* 0x0000df00ff017b82 */ /* 0x000fe20000000800 */
[----:B------:R-:W0:Y:S07]  /*0010*/  S2R R7, SR_TID.X ;  /* 0x0000000000077919 */ /* 0x000e2e0000002100 */
[----:B------:R-:W0:Y:S01]  /*0020*/  S2UR UR4, SR_CTAID.X ;  /* 0x00000000000479c3 */ /* 0x000e220000002500 */
[----:B------:R-:W1:Y:S07]  /*0030*/  LDCU UR5, c[0x0][0x388] ;  /* 0x00007100ff0577ac */ /* 0x000e6e0008000800 */
[----:B------:R-:W0:Y:S02]  /*0040*/  LDC R0, c[0x0][0x360] ;  /* 0x0000d800ff007b82 */ /* 0x000e240000000800 */
[----:B0-----:R-:W-:-:S05]  /*0050*/  IMAD R7, R0, UR4, R7 ;  /* 0x0000000400077c24 */ /* 0x001fca000f8e0207 */
[----:B-1----:R-:W-:-:S13]  /*0060*/  ISETP.GE.AND P0, PT, R7, UR5, PT ;  /* 0x0000000507007c0c */ /* 0x002fda000bf06270 */
[----:B------:R-:W-:Y:S05]  /*0070*/  @P0 EXIT ;  /* 0x000000000000094d */ /* 0x000fea0003800000 */
[----:B------:R-:W0:Y:S01]  /*0080*/  S2R R5, SR_LANEID ;  /* 0x0000000000057919 */ /* 0x000e220000000000 */
[----:B------:R-:W1:Y:S01]  /*0090*/  LDCU.64 UR4, c[0x0][0x380] ;  /* 0x00007000ff0477ac */ /* 0x000e620008000a00 */
[----:B------:R-:W-:Y:S01]  /*00a0*/  VOTEU.ANY UR8, UPT, PT ;  /* 0x0000000000087886 */ /* 0x000fe200038e0100 */
[----:B------:R-:W2:Y:S01]  /*00b0*/  LDCU.64 UR6, c[0x0][0x358] ;  /* 0x00006b00ff0677ac */ /* 0x000ea20008000a00 */
[----:B------:R-:W0:Y:S01]  /*00c0*/  FLO.U32 R0, UR8 ;  /* 0x0000000800007d00 */ /* 0x000e2200080e0000 */
[----:B------:R-:W-:-:S06]  /*00d0*/  UPOPC UR9, UR8 ;  /* 0x00000008000972bf */ /* 0x000fcc0008000000 */
[----:B------:R-:W-:Y:S01]  /*00e0*/  IADD3 R11, PT, PT, RZ, -UR9, RZ ;  /* 0x80000009ff0b7c10 */ /* 0x000fe2000fffe0ff */
[----:B-1----:R-:W-:-:S04]  /*00f0*/  UIADD3 UR4, UP0, UPT, UR4, 0x8, URZ ;  /* 0x0000000804047890 */ /* 0x002fc8000ff1e0ff */
[----:B------:R-:W-:Y:S02]  /*0100*/  UIADD3.X UR5, UPT, UPT, URZ, UR5, URZ, UP0, !UPT ;  /* 0x00000005ff057290 */ /* 0x000fe400087fe4ff */
[----:B------:R-:W-:-:S04]  /*0110*/  IMAD.U32 R2, RZ, RZ, UR4 ;  /* 0x00000004ff027e24 */ /* 0x000fc8000f8e00ff */
[----:B------:R-:W-:Y:S01]  /*0120*/  IMAD.U32 R3, RZ, RZ, UR5 ;  /* 0x00000005ff037e24 */ /* 0x000fe2000f8e00ff */
[----:B0-----:R-:W-:-:S13]  /*0130*/  ISETP.EQ.U32.AND P0, PT, R0, R5, PT ;  /* 0x000000050000720c */ /* 0x001fda0003f02070 */
[----:B--2---:R-:W2:Y:S01]  /*0140*/  @P0 ATOMG.E.ADD.STRONG.GPU PT, R11, desc[UR6][R2.64], R11 ;  /* 0x8000000b020b09a8 */ /* 0x004ea200081ef106 */
[----:B------:R-:W-:Y:S01]  /*0150*/  BSSY.RECONVERGENT B0, `(.L_x_1) ;  /* 0x0000013000007945 */ /* 0x000fe20003800200 */
[----:B------:R-:W0:Y:S02]  /*0160*/  S2R R4, SR_LTMASK ;  /* 0x0000000000047919 */ /* 0x000e240000003900 */
[----:B0-----:R-:W-:-:S06]  /*0170*/  LOP3.LUT R4, R4, UR8, RZ, 0xc0, !PT ;  /* 0x0000000804047c12 */ /* 0x001fcc000f8ec0ff */
[----:B------:R-:W0:Y:S01]  /*0180*/  POPC R4, R4 ;  /* 0x0000000400047309 */ /* 0x000e220000000000 */
[----:B--2---:R-:W0:Y:S02]  /*0190*/  SHFL.IDX PT, R9, R11, R0, 0x1f ;  /* 0x00001f000b097589 */ /* 0x004e2400000e0000 */
[----:B0-----:R-:W-:-:S05]  /*01a0*/  IMAD.IADD R9, R9, 0x1, -R4 ;  /* 0x0000000109097824 */ /* 0x001fca00078e0a04 */
[----:B------:R-:W-:-:S13]  /*01b0*/  ISETP.GE.AND P0, PT, R9, RZ, PT ;  /* 0x000000ff0900720c */ /* 0x000fda0003f06270 */
[----:B------:R-:W-:Y:S05]  /*01c0*/  @!P0 BRA `(.L_x_2) ;  /* 0x0000000000148947 */ /* 0x000fea0003800000 */
[----:B------:R-:W0:Y:S02]  /*01d0*/  LDC.64 R2, c[0x0][0x380] ;  /* 0x0000e000ff027b82 */ /* 0x000e240000000a00 */
[----:B0-----:R-:W2:Y:S02]  /*01e0*/  LDG.E.64 R2, desc[UR6][R2.64] ;  /* 0x0000000602027981 */ /* 0x001ea4000c1e1b00 */
[----:B--2---:R-:W-:-:S05]  /*01f0*/  IMAD.WIDE.U32 R4, R9, 0x4, R2 ;  /* 0x0000000409047825 */ /* 0x004fca00078e0002 */
[----:B------:R0:W5:Y:S01]  /*0200*/  LD.E R11, desc[UR6][R4.64] ;  /* 0x00000006040b7980 */ /* 0x000162000c101900 */
[----:B------:R-:W-:Y:S05]  /*0210*/  BRA `(.L_x_3) ;  /* 0x0000000000187947 */ /* 0x000fea0003800000 */
.L_x_2:
[----:B------:R-:W-:Y:S02]  /*0220*/  VOTEU.ANY UR4, UPT, PT ;  /* 0x0000000000047886 */ /* 0x000fe400038e0100 */
[----:B------:R-:W-:Y:S02]  /*0230*/  UFLO.U32 UR5, UR4 ;  /* 0x00000004000572bd */ /* 0x000fe400080e0000 */
[----:B------:R-:W0:Y:S04]  /*0240*/  POPC R13, UR4 ;  /* 0x00000004000d7d09 */ /* 0x000e280008000000 */
[----:B------:R-:W-:-:S13]  /*0250*/  ISETP.EQ.U32.AND P0, PT, R5, UR5, PT ;  /* 0x0000000505007c0c */ /* 0x000fda000bf02070 */
[----:B0-----:R1:W-:Y:S01]  /*0260*/  @P0 REDG.E.ADD.STRONG.GPU desc[UR6][R2.64], R13 ;  /* 0x0000000d0200098e */ /* 0x0013e2000c12e106 */
[----:B------:R-:W-:-:S07]  /*0270*/  MOV R11, 0xffffffff ;  /* 0xffffffff000b7802 */ /* 0x000fce0000000f00 */
.L_x_3:
[----:B------:R-:W-:Y:S05]  /*0280*/  BSYNC.RECONVERGENT B0 ;  /* 0x0000000000007941 */ /* 0x000fea0003800200 */
.L_x_1:
[----:B-1----:R-:W1:Y:S01]  /*0290*/  LDC.64 R2, c[0x0][0x390] ;  /* 0x0000e400ff027b82 */ /* 0x002e620000000a00 */
[----:B------:R-:W-:-:S04]  /*02a0*/  LOP3.LUT R9, RZ, R9, RZ, 0x33, !PT ;  /* 0x00000009ff097212 */ /* 0x000fc800078e33ff */
[----:B------:R-:W-:-:S03]  /*02b0*/  SHF.R.U32.HI R9, RZ, 0x1f, R9 ;  /* 0x0000001fff097819 */ /* 0x000fc60000011609 */
[----:B0-----:R-:W0:Y:S01]  /*02c0*/  LDC.64 R4, c[0x0][0x398] ;  /* 0x0000e600ff047b82 */ /* 0x001e220000000a00 */
[----:B-1----:R-:W-:-:S05]  /*02d0*/  IMAD.WIDE R2, R7, 0x4, R2 ;  /* 0x0000000407027825 */ /* 0x002fca00078e0202 */
[----:B-----5:R-:W-:Y:S01]  /*02e0*/  STG.E desc[UR6][R2.64], R11 ;  /* 0x0000000b02007986 */ /* 0x020fe2000c101906 */
[----:B0-----:R-:W-:-:S05]  /*02f0*/  IMAD.WIDE R4, R7, 0x4, R4 ;  /* 0x0000000407047825 */ /* 0x001fca00078e0204 */
[----:B------:R-:W-:Y:S01]  /*0300*/  STG.E desc[UR6][R4.64], R9 ;  /* 0x0000000904007986 */ /* 0x000fe2000c101906 */
[----:B------:R-:W-:Y:S05]  /*0310*/  EXIT ;  /* 0x000000000000794d */ /* 0x000fea0003800000 */
.L_x_4:
        /* <DEDUP_REMOVED lines=14> */
.L_x_11:


//--------------------- .text._Z11kernel_pushP5StackiPi --------------------------
	.section	.text._Z11kernel_pushP5StackiPi,"ax",@progbits
	.align	128
        .global         _Z11kernel_pushP5StackiPi
        .type           _Z11kernel_pushP5StackiPi,@function
        .size           _Z11kernel_pushP5StackiPi,(.L_x_12 - _Z11kernel_pushP5StackiPi)
        .other          _Z11kernel_pushP5StackiPi,@"STO_CUDA_ENTRY STV_DEFAULT"
_Z11kernel_pushP5StackiPi:
.text._Z11kernel_pushP5StackiPi:
        /* <DEDUP_REMOVED lines=12> */
[----:B------:R-:W0:Y:S08]  /*00c0*/  FLO.U32 R6, UR8 ;  /* 0x0000000800067d00 */ /* 0x000e3000080e0000 */
[----:B------:R-:W2:Y:S01]  /*00d0*/  POPC R13, UR8 ;  /* 0x00000008000d7d09 */ /* 0x000ea20008000000 */
[----:B-1----:R-:W-:-:S04]  /*00e0*/  UIADD3 UR4, UP0, UPT, UR4, 0x8, URZ ;  /* 0x0000000804047890 */ /* 0x002fc8000ff1e0ff */
[----:B------:R-:W-:Y:S02]  /*00f0*/  UIADD3.X UR5, UPT, UPT, URZ, UR5, URZ, UP0, !UPT ;  /* 0x00000005ff057290 */ /* 0x000fe400087fe4ff */
[----:B------:R-:W-:-:S04]  /*0100*/  IMAD.U32 R2, RZ, RZ, UR4 ;  /* 0x00000004ff027e24 */ /* 0x000fc8000f8e00ff */
[----:B------:R-:W-:Y:S01]  /*0110*/  IMAD.U32 R3, RZ, RZ, UR5 ;  /* 0x00000005ff037e24 */ /* 0x000fe2000f8e00ff */
[----:B0-----:R-:W-:Y:S01]  /*0120*/  ISETP.EQ.U32.AND P0, PT, R6, R15, PT ;  /* 0x0000000f0600720c */ /* 0x001fe20003f02070 */
[----:B------:R-:W0:-:S12]  /*0130*/  LDC.64 R4, c[0x0][0x380] ;  /* 0x0000e000ff047b82 */ /* 0x000e180000000a00 */
[----:B--2---:R-:W2:Y:S04]  /*0140*/  @P0 ATOMG.E.ADD.STRONG.GPU PT, R13, desc[UR6][R2.64], R13 ;  /* 0x8000000d020d09a8 */ /* 0x004ea800081ef106 */
[----:B0-----:R-:W3:Y:S01]  /*0150*/  LDG.E R11, desc[UR6][R4.64+0xc] ;  /* 0x00000c06040b7981 */ /* 0x001ee2000c1e1900 */
[----:B------:R-:W-:Y:S01]  /*0160*/  BSSY.RECONVERGENT B0, `(.L_x_5) ;  /* 0x0000013000007945 */ /* 0x000fe20003800200 */
[----:B------:R-:W0:Y:S02]  /*0170*/  S2R R0, SR_LTMASK ;  /* 0x0000000000007919 */ /* 0x000e240000003900 */
[----:B0-----:R-:W-:-:S06]  /*0180*/  LOP3.LUT R8, R0, UR8, RZ, 0xc0, !PT ;  /* 0x0000000800087c12 */ /* 0x001fcc000f8ec0ff */
[----:B------:R-:W0:Y:S01]  /*0190*/  POPC R8, R8 ;  /* 0x0000000800087309 */ /* 0x000e220000000000 */
[----:B--2---:R-:W0:Y:S02]  /*01a0*/  SHFL.IDX PT, R9, R13, R6, 0x1f ;  /* 0x00001f060d097589 */ /* 0x004e2400000e0000 */
[----:B0-----:R-:W-:-:S05]  /*01b0*/  IADD3 R9, PT, PT, R9, R8, RZ ;  /* 0x0000000809097210 */ /* 0x001fca0007ffe0ff */
[----:B------:R-:W-:-:S05]  /*01c0*/  VIADD R0, R9, 0x1 ;  /* 0x0000000109007836 */ /* 0x000fca0000000000 */
[----:B---3--:R-:W-:-:S13]  /*01d0*/  ISETP.GE.AND P0, PT, R0, R11, PT ;  /* 0x0000000b0000720c */ /* 0x008fda0003f06270 */
[----:B------:R-:W-:Y:S05]  /*01e0*/  @P0 BRA `(.L_x_6) ;  /* 0x0000000000100947 */ /* 0x000fea0003800000 */
[----:B------:R-:W2:Y:S02]  /*01f0*/  LDG.E.64 R2, desc[UR6][R4.64] ;  /* 0x0000000604027981 */ /* 0x000ea4000c1e1b00 */
[----:B--2---:R-:W-:-:S05]  /*0200*/  IMAD.WIDE R2, R9, 0x4, R2 ;  /* 0x0000000409027825 */ /* 0x004fca00078e0202 */
[----:B------:R0:W-:Y:S01]  /*0210*/  ST.E desc[UR6][R2.64+0x4], R7 ;  /* 0x0000040702007985 */ /* 0x0001e2000c101906 */
[----:B------:R-:W-:Y:S05]  /*0220*/  BRA `(.L_x_7) ;  /* 0x0000000000187947 */ /* 0x000fea0003800000 */
.L_x_6:
[----:B------:R-:W-:Y:S02]  /*0230*/  VOTEU.ANY UR4, UPT, PT ;  /* 0x0000000000047886 */ /* 0x000fe400038e0100 */
[----:B------:R-:W-:Y:S02]  /*0240*/  UFLO.U32 UR5, UR4 ;  /* 0x00000004000572bd */ /* 0x000fe400080e0000 */
[----:B------:R-:W-:-:S04]  /*0250*/  UPOPC UR4, UR4 ;  /* 0x00000004000472bf */ /* 0x000fc80008000000 */
[----:B------:R-:W-:Y:S02]  /*0260*/  ISETP.EQ.U32.AND P0, PT, R15, UR5, PT ;  /* 0x000000050f007c0c */ /* 0x000fe4000bf02070 */
[----:B------:R-:W-:-:S11]  /*0270*/  IADD3 R5, PT, PT, RZ, -UR4, RZ ;  /* 0x80000004ff057c10 */ /* 0x000fd6000fffe0ff */
[----:B------:R1:W-:Y:S02]  /*0280*/  @P0 REDG.E.ADD.STRONG.GPU desc[UR6][R2.64], R5 ;  /* 0x000000050200098e */ /* 0x0003e4000c12e106 */
.L_x_7:
[----:B------:R-:W-:Y:S05]  /*0290*/  BSYNC.RECONVERGENT B0 ;  /* 0x0000000000007941 */ /* 0x000fea0003800200 */
.L_x_5:
[----:B01----:R-:W0:Y:S01]  /*02a0*/  LDC.64 R2, c[0x0][0x390] ;  /* 0x0000e400ff027b82 */ /* 0x003e220000000a00 */
[----:B------:R-:W-:-:S04]  /*02b0*/  ISETP.GE.AND P0, PT, R0, R11, PT ;  /* 0x0000000b0000720c */ /* 0x000fc80003f06270 */
[----:B------:R-:W-:Y:S01]  /*02c0*/  SEL R5, RZ, 0x1, P0 ;  /* 0x00000001ff057807 */ /* 0x000fe20000000000 */
[----:B0-----:R-:W-:-:S05]  /*02d0*/  IMAD.WIDE R2, R7, 0x4, R2 ;  /* 0x0000000407027825 */ /* 0x001fca00078e0202 */
[----:B------:R-:W-:Y:S01]  /*02e0*/  STG.E desc[UR6][R2.64], R5 ;  /* 0x0000000502007986 */ /* 0x000fe2000c101906 */
[----:B------:R-:W-:Y:S05]  /*02f0*/  EXIT ;  /* 0x000000000000794d */ /* 0x000fea0003800000 */
.L_x_8:
        /* <DEDUP_REMOVED lines=16> */
.L_x_12:


//--------------------- .text._Z11kernel_initP5StackPii --------------------------
	.section	.text._Z11kernel_initP5StackPii,"ax",@progbits
	.align	128
        .global         _Z11kernel_initP5StackPii
        .type           _Z11kernel_initP5StackPii,@function
        .size           _Z11kernel_initP5StackPii,(.L_x_13 - _Z11kernel_initP5StackPii)
        .other          _Z11kernel_initP5StackPii,@"STO_CUDA_ENTRY STV_DEFAULT"
_Z11kernel_initP5StackPii:
.text._Z11kernel_initP5StackPii:
[----:B------:R-:W-:Y:S01]  /*0000*/  LDC R1, c[0x0][0x37c] ;  /* 0x0000df00ff017b82 */ /* 0x000fe20000000800 */
[----:B------:R-:W0:Y:S07]  /*0010*/  S2R R0, SR_TID.X ;  /* 0x0000000000007919 */ /* 0x000e2e0000002100 */
[----:B------:R-:W0:Y:S02]  /*0020*/  S2UR UR4, SR_CTAID.X ;  /* 0x00000000000479c3 */ /* 0x000e240000002500 */
[----:B0-----:R-:W-:-:S13]  /*0030*/  LOP3.LUT P0, RZ, R0, UR4, RZ, 0xfc, !PT ;  /* 0x0000000400ff7c12 */ /* 0x001fda000f80fcff */
[----:B------:R-:W-:Y:S05]  /*0040*/  @P0 EXIT ;  /* 0x000000000000094d */ /* 0x000fea0003800000 */
[----:B------:R-:W0:Y:S01]  /*0050*/  LDC.64 R2, c[0x0][0x380] ;  /* 0x0000e000ff027b82 */ /* 0x000e220000000a00 */
[----:B------:R-:W0:Y:S01]  /*0060*/  LDCU.64 UR4, c[0x0][0x358] ;  /* 0x00006b00ff0477ac */ /* 0x000e220008000a00 */
[----:B------:R-:W-:-:S06]  /*0070*/  MOV R6, 0xffffffff ;  /* 0xffffffff00067802 */ /* 0x000fcc0000000f00 */
[----:B------:R-:W0:Y:S08]  /*0080*/  LDC.64 R4, c[0x0][0x388] ;  /* 0x0000e200ff047b82 */ /* 0x000e300000000a00 */
[----:B------:R-:W1:Y:S01]  /*0090*/  LDC R7, c[0x0][0x390] ;  /* 0x0000e400ff077b82 */ /* 0x000e620000000800 */
[----:B0-----:R-:W-:Y:S04]  /*00a0*/  STG.E.64 desc[UR4][R2.64], R4 ;  /* 0x0000000402007986 */ /* 0x001fe8000c101b04 */
[----:B-1----:R-:W-:Y:S01]  /*00b0*/  STG.E.64 desc[UR4][R2.64+0x8], R6 ;  /* 0x0000080602007986 */ /* 0x002fe2000c101b04 */
[----:B------:R-:W-:Y:S05]  /*00c0*/  EXIT ;  /* 0x000000000000794d */ /* 0x000fea0003800000 */
.L_x_9:
        /* <DEDUP_REMOVED lines=11> */
.L_x_13:


//--------------------- .nv.shared.reserved.0     --------------------------
	.section	.nv.shared.reserved.0,"aw",@nobits
	.weak		__nv_reservedSMEM_offset_0_alias
	.size		__nv_reservedSMEM_offset_0_alias, 0, 64
	.other		__nv_reservedSMEM_offset_0_alias,@"STO_CUDA_RESERVED_SHARED STV_DEFAULT"
__nv_reservedSMEM_offset_0_alias:
	.zero		0
	.zero		64


//--------------------- .nv.constant0._Z14kernel_get_topP5StackPi --------------------------
	.section	.nv.constant0._Z14kernel_get_topP5StackPi,"a",@progbits
	.sectionflags	@""
	.align	4
.nv.constant0._Z14kernel_get_topP5StackPi:
	.zero		912


//--------------------- .nv.constant0._Z10kernel_popP5StackiPiS1_ --------------------------
	.section	.nv.constant0._Z10kernel_popP5StackiPiS1_,"a",@progbits
	.sectionflags	@""
	.align	4
.nv.constant0._Z10kernel_popP5StackiPiS1_:
	.zero		928


//--------------------- .nv.constant0._Z11kernel_pushP5StackiPi --------------------------
	.section	.nv.constant0._Z11kernel_pushP5StackiPi,"a",@progbits
	.sectionflags	@""
	.align	4
.nv.constant0._Z11kernel_pushP5StackiPi:
	.zero		920


//--------------------- .nv.constant0._Z11kernel_initP5StackPii --------------------------
	.section	.nv.constant0._Z11kernel_initP5StackPii,"a",@progbits
	.sectionflags	@""
	.align	4
.nv.constant0._Z11kernel_initP5StackPii:
	.zero		916


//--------------------- SYMBOLS --------------------------

	.type		.nv.reservedSmem.offset0,@object
	.size		.nv.reservedSmem.offset0,0x4
